//
// Generated by NVIDIA NVVM Compiler
//
// Compiler Build ID: CL-36424714
// Cuda compilation tools, release 13.0, V13.0.88
// Based on NVVM 20.0.0
//

.version 9.0
.target sm_100
.address_size 64

	// .globl	_Z4testv
.global .align 1 .b8 _ZN34_INTERNAL_ad5bc4d1_4_k_cu__Z4testv4cuda3std3__436_GLOBAL__N__ad5bc4d1_4_k_cu__Z4testv6ignoreE[1];
.global .align 1 .b8 _ZN34_INTERNAL_ad5bc4d1_4_k_cu__Z4testv4cuda3std3__45__cpo5beginE[1];
.global .align 1 .b8 _ZN34_INTERNAL_ad5bc4d1_4_k_cu__Z4testv4cuda3std3__45__cpo3endE[1];
.global .align 1 .b8 _ZN34_INTERNAL_ad5bc4d1_4_k_cu__Z4testv4cuda3std3__45__cpo6cbeginE[1];
.global .align 1 .b8 _ZN34_INTERNAL_ad5bc4d1_4_k_cu__Z4testv4cuda3std3__45__cpo4cendE[1];
.global .align 1 .b8 _ZN34_INTERNAL_ad5bc4d1_4_k_cu__Z4testv4cuda3std3__419piecewise_constructE[1];
.global .align 1 .b8 _ZN34_INTERNAL_ad5bc4d1_4_k_cu__Z4testv4cuda3std3__48in_placeE[1];
.global .align 1 .b8 _ZN34_INTERNAL_ad5bc4d1_4_k_cu__Z4testv4cuda3std6ranges3__45__cpo4swapE[1];
.global .align 1 .b8 _ZN34_INTERNAL_ad5bc4d1_4_k_cu__Z4testv4cuda3std6ranges3__45__cpo9iter_moveE[1];
.global .align 1 .b8 _ZN34_INTERNAL_ad5bc4d1_4_k_cu__Z4testv4cuda3std6ranges3__45__cpo7advanceE[1];

.visible .entry _Z4testv()
{


	ret;

}


// ===== COMPILED SASS (sm_100) =====

	.target	sm_100

	.elftype	@"ET_EXEC"


//--------------------- .note.nv.tkinfo           --------------------------
	.section	.note.nv.tkinfo,"",@"SHT_NOTE"
	.sectionflags	@"SHF_NOTE_NV_TKINFO"
	.tkinfo
        /*0018*/ 	.word	0x00000002
        /*0030*/ 	.string	""
        /*0030*/ 	.string	"ptxas"
        /*0030*/ 	.string	"Cuda compilation tools, release 13.0, V13.0.88"
        /*0030*/ 	.string	"Build cuda_13.0.r13.0/compiler.36424714_0"
        /*0030*/ 	.string	"-arch sm_100 -m 64 "



//--------------------- .note.nv.cuinfo           --------------------------
	.section	.note.nv.cuinfo,"",@"SHT_NOTE"
	.sectionflags	@"SHF_NOTE_NV_CUINFO"
        /*0018*/ 	.short	0x0002
        /*001a*/ 	.short	0x0064
        /*001c*/ 	.short	0x0082
	.zero		2


//--------------------- .nv.info                  --------------------------
	.section	.nv.info,"",@"SHT_CUDA_INFO"
	.align	4


	//----- nvinfo : EIATTR_REGCOUNT
	.align		4
        /*0000*/ 	.byte	0x04, 0x2f
        /*0002*/ 	.short	(.L_11 - .L_10)
	.align		4
.L_10:
        /*0004*/ 	.word	index@(_Z4testv)
        /*0008*/ 	.word	0x00000004


	//----- nvinfo : EIATTR_FRAME_SIZE
	.align		4
.L_11:
        /*000c*/ 	.byte	0x04, 0x11
        /*000e*/ 	.short	(.L_13 - .L_12)
	.align		4
.L_12:
        /*0010*/ 	.word	index@(_Z4testv)
        /*0014*/ 	.word	0x00000000


	//----- nvinfo : EIATTR_MIN_STACK_SIZE
	.align		4
.L_13:
        /*0018*/ 	.byte	0x04, 0x12
        /*001a*/ 	.short	(.L_15 - .L_14)
	.align		4
.L_14:
        /*001c*/ 	.word	index@(_Z4testv)
        /*0020*/ 	.word	0x00000000
.L_15:


//--------------------- .nv.compat                --------------------------
	.section	.nv.compat,"",@"SHT_CUDA_COMPAT_INFO"
	.align	4
        /*0000*/ 	.byte	0x02, 0x09, 0x00, 0x00, 0x02, 0x02, 0x01, 0x00, 0x02, 0x05, 0x05, 0x00, 0x03, 0x07, 0x01, 0x01
        /*0010*/ 	.byte	0x02, 0x03, 0x00, 0x00, 0x02, 0x06, 0x01, 0x00, 0x04, 0x0b, 0x08, 0x00, 0x09, 0x00, 0x00, 0x00
        /*0020*/ 	.byte	0x00, 0x00, 0x00, 0x00


//--------------------- .nv.info._Z4testv         --------------------------
	.section	.nv.info._Z4testv,"",@"SHT_CUDA_INFO"
	.sectionflags	@""
	.align	4


	//----- nvinfo : EIATTR_CUDA_API_VERSION
	.align		4
        /*0000*/ 	.byte	0x04, 0x37
        /*0002*/ 	.short	(.L_17 - .L_16)
.L_16:
        /*0004*/ 	.word	0x00000082


	//----- nvinfo : EIATTR_SPARSE_MMA_MASK
	.align		4
.L_17:
        /*0008*/ 	.byte	0x03, 0x50
        /*000a*/ 	.short	0x0000


	//----- nvinfo : EIATTR_MAXREG_COUNT
	.align		4
        /*000c*/ 	.byte	0x03, 0x1b
        /*000e*/ 	.short	0x00ff


	//----- nvinfo : EIATTR_MERCURY_ISA_VERSION
	.align		4
        /*0010*/ 	.byte	0x03, 0x5f
        /*0012*/ 	.short	0x0101


	//----- nvinfo : EIATTR_VRC_CTA_INIT_COUNT
	.align		4
        /*0014*/ 	.byte	0x02, 0x4a
	.zero		1
	.zero		1


	//----- nvinfo : EIATTR_EXIT_INSTR_OFFSETS
	.align		4
        /*0018*/ 	.byte	0x04, 0x1c
        /*001a*/ 	.short	(.L_19 - .L_18)


	//   ....[0]....
.L_18:
        /*001c*/ 	.word	0x00000010


	//----- nvinfo : EIATTR_SW_WAR
	.align		4
.L_19:
        /*0020*/ 	.byte	0x04, 0x36
        /*0022*/ 	.short	(.L_21 - .L_20)
.L_20:
        /*0024*/ 	.word	0x00000008
.L_21:


//--------------------- .nv.callgraph             --------------------------
	.section	.nv.callgraph,"",@"SHT_CUDA_CALLGRAPH"
	.align	4
	.sectionentsize	8
	.align		4
        /*0000*/ 	.word	0x00000000
	.align		4
        /*0004*/ 	.word	0xffffffff
	.align		4
        /*0008*/ 	.word	0x00000000
	.align		4
        /*000c*/ 	.word	0xfffffffe
	.align		4
        /*0010*/ 	.word	0x00000000
	.align		4
        /*0014*/ 	.word	0xfffffffd
	.align		4
        /*0018*/ 	.word	0x00000000
	.align		4
        /*001c*/ 	.word	0xfffffffc


//--------------------- .nv.constant4             --------------------------
	.section	.nv.constant4,"a",@progbits
	.align	8
	.align		8
.nv.constant4:
        /*0000*/ 	.dword	_ZN34_INTERNAL_ad5bc4d1_4_k_cu__Z4testv4cuda3std3__436_GLOBAL__N__ad5bc4d1_4_k_cu__Z4testv6ignoreE
	.align		8
        /*0008*/ 	.dword	_ZN34_INTERNAL_ad5bc4d1_4_k_cu__Z4testv4cuda3std3__45__cpo5beginE
	.align		8
        /*0010*/ 	.dword	_ZN34_INTERNAL_ad5bc4d1_4_k_cu__Z4testv4cuda3std3__45__cpo3endE
	.align		8
        /*0018*/ 	.dword	_ZN34_INTERNAL_ad5bc4d1_4_k_cu__Z4testv4cuda3std3__45__cpo6cbeginE
	.align		8
        /*0020*/ 	.dword	_ZN34_INTERNAL_ad5bc4d1_4_k_cu__Z4testv4cuda3std3__45__cpo4cendE
	.align		8
        /*0028*/ 	.dword	_ZN34_INTERNAL_ad5bc4d1_4_k_cu__Z4testv4cuda3std3__419piecewise_constructE
	.align		8
        /*0030*/ 	.dword	_ZN34_INTERNAL_ad5bc4d1_4_k_cu__Z4testv4cuda3std3__48in_placeE
	.align		8
        /*0038*/ 	.dword	_ZN34_INTERNAL_ad5bc4d1_4_k_cu__Z4testv4cuda3std6ranges3__45__cpo4swapE
	.align		8
        /*0040*/ 	.dword	_ZN34_INTERNAL_ad5bc4d1_4_k_cu__Z4testv4cuda3std6ranges3__45__cpo9iter_moveE
	.align		8
        /*0048*/ 	.dword	_ZN34_INTERNAL_ad5bc4d1_4_k_cu__Z4testv4cuda3std6ranges3__45__cpo7advanceE


//--------------------- .text._Z4testv            --------------------------
	.section	.text._Z4testv,"ax",@progbits
	.align	128
        .global         _Z4testv
        .type           _Z4testv,@function
        .size           _Z4testv,(.L_x_1 - _Z4testv)
        .other          _Z4testv,@"STO_CUDA_ENTRY STV_DEFAULT"
_Z4testv:
.text._Z4testv:
[----:B------:R-:W-:Y:S01]  /*0000*/  LDC R1, c[0x0][0x37c] ;  /* 0x0000df00ff017b82 */ /* 0x000fe20000000800 */
[----:B------:R-:W-:Y:S05]  /*0010*/  EXIT ;  /* 0x000000000000794d */ /* 0x000fea0003800000 */
.L_x_0:
[----:B------:R-:W-:-:S00]  /*0020*/  BRA `(.L_x_0) ;  /* 0xfffffffc00fc7947 */ /* 0x000fc0000383ffff */
[----:B------:R-:W-:-:S00]  /*0030*/  NOP ;  /* 0x0000000000007918 */ /* 0x000fc00000000000 */
        /* <DEDUP_REMOVED lines=12> */
.L_x_1:


//--------------------- .nv.shared.reserved.0     --------------------------
	.section	.nv.shared.reserved.0,"aw",@nobits
	.weak		__nv_reservedSMEM_offset_0_alias
	.size		__nv_reservedSMEM_offset_0_alias, 0, 64
	.other		__nv_reservedSMEM_offset_0_alias,@"STO_CUDA_RESERVED_SHARED STV_DEFAULT"
__nv_reservedSMEM_offset_0_alias:
	.zero		0
	.zero		64


//--------------------- .nv.global                --------------------------
	.section	.nv.global,"aw",@nobits
.nv.global:
	.type		_ZN34_INTERNAL_ad5bc4d1_4_k_cu__Z4testv4cuda3std6ranges3__45__cpo9iter_moveE,@object
	.size		_ZN34_INTERNAL_ad5bc4d1_4_k_cu__Z4testv4cuda3std6ranges3__45__cpo9iter_moveE,(_ZN34_INTERNAL_ad5bc4d1_4_k_cu__Z4testv4cuda3std3__436_GLOBAL__N__ad5bc4d1_4_k_cu__Z4testv6ignoreE - _ZN34_INTERNAL_ad5bc4d1_4_k_cu__Z4testv4cuda3std6ranges3__45__cpo9iter_moveE)
_ZN34_INTERNAL_ad5bc4d1_4_k_cu__Z4testv4cuda3std6ranges3__45__cpo9iter_moveE:
	.zero		1
	.type		_ZN34_INTERNAL_ad5bc4d1_4_k_cu__Z4testv4cuda3std3__436_GLOBAL__N__ad5bc4d1_4_k_cu__Z4testv6ignoreE,@object
	.size		_ZN34_INTERNAL_ad5bc4d1_4_k_cu__Z4testv4cuda3std3__436_GLOBAL__N__ad5bc4d1_4_k_cu__Z4testv6ignoreE,(_ZN34_INTERNAL_ad5bc4d1_4_k_cu__Z4testv4cuda3std3__45__cpo4cendE - _ZN34_INTERNAL_ad5bc4d1_4_k_cu__Z4testv4cuda3std3__436_GLOBAL__N__ad5bc4d1_4_k_cu__Z4testv6ignoreE)
_ZN34_INTERNAL_ad5bc4d1_4_k_cu__Z4testv4cuda3std3__436_GLOBAL__N__ad5bc4d1_4_k_cu__Z4testv6ignoreE:
	.zero		1
	.type		_ZN34_INTERNAL_ad5bc4d1_4_k_cu__Z4testv4cuda3std3__45__cpo4cendE,@object
	.size		_ZN34_INTERNAL_ad5bc4d1_4_k_cu__Z4testv4cuda3std3__45__cpo4cendE,(_ZN34_INTERNAL_ad5bc4d1_4_k_cu__Z4testv4cuda3std3__45__cpo3endE - _ZN34_INTERNAL_ad5bc4d1_4_k_cu__Z4testv4cuda3std3__45__cpo4cendE)
_ZN34_INTERNAL_ad5bc4d1_4_k_cu__Z4testv4cuda3std3__45__cpo4cendE:
	.zero		1
	.type		_ZN34_INTERNAL_ad5bc4d1_4_k_cu__Z4testv4cuda3std3__45__cpo3endE,@object
	.size		_ZN34_INTERNAL_ad5bc4d1_4_k_cu__Z4testv4cuda3std3__45__cpo3endE,(_ZN34_INTERNAL_ad5bc4d1_4_k_cu__Z4testv4cuda3std3__48in_placeE - _ZN34_INTERNAL_ad5bc4d1_4_k_cu__Z4testv4cuda3std3__45__cpo3endE)
_ZN34_INTERNAL_ad5bc4d1_4_k_cu__Z4testv4cuda3std3__45__cpo3endE:
	.zero		1
	.type		_ZN34_INTERNAL_ad5bc4d1_4_k_cu__Z4testv4cuda3std3__48in_placeE,@object
	.size		_ZN34_INTERNAL_ad5bc4d1_4_k_cu__Z4testv4cuda3std3__48in_placeE,(_ZN34_INTERNAL_ad5bc4d1_4_k_cu__Z4testv4cuda3std6ranges3__45__cpo7advanceE - _ZN34_INTERNAL_ad5bc4d1_4_k_cu__Z4testv4cuda3std3__48in_placeE)
_ZN34_INTERNAL_ad5bc4d1_4_k_cu__Z4testv4cuda3std3__48in_placeE:
	.zero		1
	.type		_ZN34_INTERNAL_ad5bc4d1_4_k_cu__Z4testv4cuda3std6ranges3__45__cpo7advanceE,@object
	.size		_ZN34_INTERNAL_ad5bc4d1_4_k_cu__Z4testv4cuda3std6ranges3__45__cpo7advanceE,(_ZN34_INTERNAL_ad5bc4d1_4_k_cu__Z4testv4cuda3std3__45__cpo5beginE - _ZN34_INTERNAL_ad5bc4d1_4_k_cu__Z4testv4cuda3std6ranges3__45__cpo7advanceE)
_ZN34_INTERNAL_ad5bc4d1_4_k_cu__Z4testv4cuda3std6ranges3__45__cpo7advanceE:
	.zero		1
	.type		_ZN34_INTERNAL_ad5bc4d1_4_k_cu__Z4testv4cuda3std3__45__cpo5beginE,@object
	.size		_ZN34_INTERNAL_ad5bc4d1_4_k_cu__Z4testv4cuda3std3__45__cpo5beginE,(_ZN34_INTERNAL_ad5bc4d1_4_k_cu__Z4testv4cuda3std3__419piecewise_constructE - _ZN34_INTERNAL_ad5bc4d1_4_k_cu__Z4testv4cuda3std3__45__cpo5beginE)
_ZN34_INTERNAL_ad5bc4d1_4_k_cu__Z4testv4cuda3std3__45__cpo5beginE:
	.zero		1
	.type		_ZN34_INTERNAL_ad5bc4d1_4_k_cu__Z4testv4cuda3std3__419piecewise_constructE,@object
	.size		_ZN34_INTERNAL_ad5bc4d1_4_k_cu__Z4testv4cuda3std3__419piecewise_constructE,(_ZN34_INTERNAL_ad5bc4d1_4_k_cu__Z4testv4cuda3std3__45__cpo6cbeginE - _ZN34_INTERNAL_ad5bc4d1_4_k_cu__Z4testv4cuda3std3__419piecewise_constructE)
_ZN34_INTERNAL_ad5bc4d1_4_k_cu__Z4testv4cuda3std3__419piecewise_constructE:
	.zero		1
	.type		_ZN34_INTERNAL_ad5bc4d1_4_k_cu__Z4testv4cuda3std3__45__cpo6cbeginE,@object
	.size		_ZN34_INTERNAL_ad5bc4d1_4_k_cu__Z4testv4cuda3std3__45__cpo6cbeginE,(_ZN34_INTERNAL_ad5bc4d1_4_k_cu__Z4testv4cuda3std6ranges3__45__cpo4swapE - _ZN34_INTERNAL_ad5bc4d1_4_k_cu__Z4testv4cuda3std3__45__cpo6cbeginE)
_ZN34_INTERNAL_ad5bc4d1_4_k_cu__Z4testv4cuda3std3__45__cpo6cbeginE:
	.zero		1
	.type		_ZN34_INTERNAL_ad5bc4d1_4_k_cu__Z4testv4cuda3std6ranges3__45__cpo4swapE,@object
	.size		_ZN34_INTERNAL_ad5bc4d1_4_k_cu__Z4testv4cuda3std6ranges3__45__cpo4swapE,(.L_7 - _ZN34_INTERNAL_ad5bc4d1_4_k_cu__Z4testv4cuda3std6ranges3__45__cpo4swapE)
_ZN34_INTERNAL_ad5bc4d1_4_k_cu__Z4testv4cuda3std6ranges3__45__cpo4swapE:
	.zero		1
.L_7:


//--------------------- .nv.constant0._Z4testv    --------------------------
	.section	.nv.constant0._Z4testv,"a",@progbits
	.sectionflags	@""
	.align	4
.nv.constant0._Z4testv:
	.zero		896


//--------------------- SYMBOLS --------------------------

	.type		.nv.reservedSmem.offset0,@object
	.size		.nv.reservedSmem.offset0,0x4
